//
// Generated by NVIDIA NVVM Compiler
//
// Compiler Build ID: CL-36424714
// Cuda compilation tools, release 13.0, V13.0.88
// Based on NVVM 20.0.0
//

.version 9.0
.target sm_100
.address_size 64

	// .globl	_Z18ConvertToGrayscalePKhPhjj

.visible .entry _Z18ConvertToGrayscalePKhPhjj(
	.param .u64 .ptr .align 1 _Z18ConvertToGrayscalePKhPhjj_param_0,
	.param .u64 .ptr .align 1 _Z18ConvertToGrayscalePKhPhjj_param_1,
	.param .u32 _Z18ConvertToGrayscalePKhPhjj_param_2,
	.param .u32 _Z18ConvertToGrayscalePKhPhjj_param_3
)
{
	.reg .pred 	%p<4>;
	.reg .b16 	%rs<4>;
	.reg .b32 	%r<14>;
	.reg .b64 	%rd<9>;
	.reg .b64 	%fd<7>;

	ld.param.u64 	%rd1, [_Z18ConvertToGrayscalePKhPhjj_param_0];
	ld.param.u64 	%rd2, [_Z18ConvertToGrayscalePKhPhjj_param_1];
	ld.param.u32 	%r3, [_Z18ConvertToGrayscalePKhPhjj_param_2];
	ld.param.u32 	%r4, [_Z18ConvertToGrayscalePKhPhjj_param_3];
	mov.u32 	%r5, %ntid.y;
	mov.u32 	%r6, %ctaid.y;
	mov.u32 	%r7, %tid.y;
	mad.lo.s32 	%r1, %r5, %r6, %r7;
	mov.u32 	%r8, %ntid.x;
	mov.u32 	%r9, %ctaid.x;
	mov.u32 	%r10, %tid.x;
	mad.lo.s32 	%r2, %r8, %r9, %r10;
	setp.ge.u32 	%p1, %r1, %r4;
	setp.ge.u32 	%p2, %r2, %r3;
	or.pred  	%p3, %p2, %p1;
	@%p3 bra 	$L__BB0_2;
	cvta.to.global.u64 	%rd3, %rd1;
	cvta.to.global.u64 	%rd4, %rd2;
	mad.lo.s32 	%r11, %r3, %r1, %r2;
	shl.b32 	%r12, %r11, 2;
	cvt.u64.u32 	%rd5, %r12;
	add.s64 	%rd6, %rd3, %rd5;
	ld.global.u8 	%rs1, [%rd6];
	ld.global.u8 	%rs2, [%rd6+1];
	ld.global.u8 	%rs3, [%rd6+2];
	cvt.rn.f64.u16 	%fd1, %rs1;
	cvt.rn.f64.u16 	%fd2, %rs2;
	mul.f64 	%fd3, %fd2, 0d3FE70A3D70A3D70A;
	fma.rn.f64 	%fd4, %fd1, 0d3FCAE147AE147AE1, %fd3;
	cvt.rn.f64.u16 	%fd5, %rs3;
	fma.rn.f64 	%fd6, %fd5, 0d3FB1EB851EB851EC, %fd4;
	cvt.rzi.u32.f64 	%r13, %fd6;
	cvt.u64.u32 	%rd7, %r11;
	add.s64 	%rd8, %rd4, %rd7;
	st.global.u8 	[%rd8], %r13;
$L__BB0_2:
	ret;

}


// ===== COMPILED SASS (sm_100) =====

	.target	sm_100

	.elftype	@"ET_EXEC"


//--------------------- .note.nv.tkinfo           --------------------------
	.section	.note.nv.tkinfo,"",@"SHT_NOTE"
	.sectionflags	@"SHF_NOTE_NV_TKINFO"
	.tkinfo
        /*0018*/ 	.word	0x00000002
        /*0030*/ 	.string	""
        /*0030*/ 	.string	"ptxas"
        /*0030*/ 	.string	"Cuda compilation tools, release 13.0, V13.0.88"
        /*0030*/ 	.string	"Build cuda_13.0.r13.0/compiler.36424714_0"
        /*0030*/ 	.string	"-arch sm_100 -m 64 "



//--------------------- .note.nv.cuinfo           --------------------------
	.section	.note.nv.cuinfo,"",@"SHT_NOTE"
	.sectionflags	@"SHF_NOTE_NV_CUINFO"
        /*0018*/ 	.short	0x0002
        /*001a*/ 	.short	0x0064
        /*001c*/ 	.short	0x0082
	.zero		2


//--------------------- .nv.info                  --------------------------
	.section	.nv.info,"",@"SHT_CUDA_INFO"
	.align	4


	//----- nvinfo : EIATTR_REGCOUNT
	.align		4
        /*0000*/ 	.byte	0x04, 0x2f
        /*0002*/ 	.short	(.L_1 - .L_0)
	.align		4
.L_0:
        /*0004*/ 	.word	index@(_Z18ConvertToGrayscalePKhPhjj)
        /*0008*/ 	.word	0x0000000e


	//----- nvinfo : EIATTR_FRAME_SIZE
	.align		4
.L_1:
        /*000c*/ 	.byte	0x04, 0x11
        /*000e*/ 	.short	(.L_3 - .L_2)
	.align		4
.L_2:
        /*0010*/ 	.word	index@(_Z18ConvertToGrayscalePKhPhjj)
        /*0014*/ 	.word	0x00000000


	//----- nvinfo : EIATTR_MIN_STACK_SIZE
	.align		4
.L_3:
        /*0018*/ 	.byte	0x04, 0x12
        /*001a*/ 	.short	(.L_5 - .L_4)
	.align		4
.L_4:
        /*001c*/ 	.word	index@(_Z18ConvertToGrayscalePKhPhjj)
        /*0020*/ 	.word	0x00000000
.L_5:


//--------------------- .nv.compat                --------------------------
	.section	.nv.compat,"",@"SHT_CUDA_COMPAT_INFO"
	.align	4
        /*0000*/ 	.byte	0x02, 0x09, 0x00, 0x00, 0x02, 0x02, 0x01, 0x00, 0x02, 0x05, 0x05, 0x00, 0x03, 0x07, 0x01, 0x01
        /*0010*/ 	.byte	0x02, 0x03, 0x00, 0x00, 0x02, 0x06, 0x01, 0x00, 0x04, 0x0b, 0x08, 0x00, 0x01, 0x00, 0x00, 0x00
        /*0020*/ 	.byte	0x00, 0x00, 0x00, 0x00


//--------------------- .nv.info._Z18ConvertToGrayscalePKhPhjj --------------------------
	.section	.nv.info._Z18ConvertToGrayscalePKhPhjj,"",@"SHT_CUDA_INFO"
	.sectionflags	@""
	.align	4


	//----- nvinfo : EIATTR_CUDA_API_VERSION
	.align		4
        /*0000*/ 	.byte	0x04, 0x37
        /*0002*/ 	.short	(.L_7 - .L_6)
.L_6:
        /*0004*/ 	.word	0x00000082


	//----- nvinfo : EIATTR_KPARAM_INFO
	.align		4
.L_7:
        /*0008*/ 	.byte	0x04, 0x17
        /*000a*/ 	.short	(.L_9 - .L_8)
.L_8:
        /*000c*/ 	.word	0x00000000
        /*0010*/ 	.short	0x0003
        /*0012*/ 	.short	0x0014
        /*0014*/ 	.byte	0x00, 0xf0, 0x11, 0x00


	//----- nvinfo : EIATTR_KPARAM_INFO
	.align		4
.L_9:
        /*0018*/ 	.byte	0x04, 0x17
        /*001a*/ 	.short	(.L_11 - .L_10)
.L_10:
        /*001c*/ 	.word	0x00000000
        /*0020*/ 	.short	0x0002
        /*0022*/ 	.short	0x0010
        /*0024*/ 	.byte	0x00, 0xf0, 0x11, 0x00


	//----- nvinfo : EIATTR_KPARAM_INFO
	.align		4
.L_11:
        /*0028*/ 	.byte	0x04, 0x17
        /*002a*/ 	.short	(.L_13 - .L_12)
.L_12:
        /*002c*/ 	.word	0x00000000
        /*0030*/ 	.short	0x0001
        /*0032*/ 	.short	0x0008
        /*0034*/ 	.byte	0x00, 0xf5, 0x21, 0x00


	//----- nvinfo : EIATTR_KPARAM_INFO
	.align		4
.L_13:
        /*0038*/ 	.byte	0x04, 0x17
        /*003a*/ 	.short	(.L_15 - .L_14)
.L_14:
        /*003c*/ 	.word	0x00000000
        /*0040*/ 	.short	0x0000
        /*0042*/ 	.short	0x0000
        /*0044*/ 	.byte	0x00, 0xf5, 0x21, 0x00


	//----- nvinfo : EIATTR_SPARSE_MMA_MASK
	.align		4
.L_15:
        /*0048*/ 	.byte	0x03, 0x50
        /*004a*/ 	.short	0x0000


	//----- nvinfo : EIATTR_MAXREG_COUNT
	.align		4
        /*004c*/ 	.byte	0x03, 0x1b
        /*004e*/ 	.short	0x00ff


	//----- nvinfo : EIATTR_MERCURY_ISA_VERSION
	.align		4
        /*0050*/ 	.byte	0x03, 0x5f
        /*0052*/ 	.short	0x0101


	//----- nvinfo : EIATTR_VRC_CTA_INIT_COUNT
	.align		4
        /*0054*/ 	.byte	0x02, 0x4a
	.zero		1
	.zero		1


	//----- nvinfo : EIATTR_EXIT_INSTR_OFFSETS
	.align		4
        /*0058*/ 	.byte	0x04, 0x1c
        /*005a*/ 	.short	(.L_17 - .L_16)


	//   ....[0]....
.L_16:
        /*005c*/ 	.word	0x000000c0


	//   ....[1]....
        /*0060*/ 	.word	0x00000250


	//----- nvinfo : EIATTR_CBANK_PARAM_SIZE
	.align		4
.L_17:
        /*0064*/ 	.byte	0x03, 0x19
        /*0066*/ 	.short	0x0018


	//----- nvinfo : EIATTR_PARAM_CBANK
	.align		4
        /*0068*/ 	.byte	0x04, 0x0a
        /*006a*/ 	.short	(.L_19 - .L_18)
	.align		4
.L_18:
        /*006c*/ 	.word	index@(.nv.constant0._Z18ConvertToGrayscalePKhPhjj)
        /*0070*/ 	.short	0x0380
        /*0072*/ 	.short	0x0018


	//----- nvinfo : EIATTR_SW_WAR
	.align		4
.L_19:
        /*0074*/ 	.byte	0x04, 0x36
        /*0076*/ 	.short	(.L_21 - .L_20)
.L_20:
        /*0078*/ 	.word	0x00000008
.L_21:


//--------------------- .nv.callgraph             --------------------------
	.section	.nv.callgraph,"",@"SHT_CUDA_CALLGRAPH"
	.align	4
	.sectionentsize	8
	.align		4
        /*0000*/ 	.word	0x00000000
	.align		4
        /*0004*/ 	.word	0xffffffff
	.align		4
        /*0008*/ 	.word	0x00000000
	.align		4
        /*000c*/ 	.word	0xfffffffe
	.align		4
        /*0010*/ 	.word	0x00000000
	.align		4
        /*0014*/ 	.word	0xfffffffd
	.align		4
        /*0018*/ 	.word	0x00000000
	.align		4
        /*001c*/ 	.word	0xfffffffc


//--------------------- .text._Z18ConvertToGrayscalePKhPhjj --------------------------
	.section	.text._Z18ConvertToGrayscalePKhPhjj,"ax",@progbits
	.align	128
        .global         _Z18ConvertToGrayscalePKhPhjj
        .type           _Z18ConvertToGrayscalePKhPhjj,@function
        .size           _Z18ConvertToGrayscalePKhPhjj,(.L_x_1 - _Z18ConvertToGrayscalePKhPhjj)
        .other          _Z18ConvertToGrayscalePKhPhjj,@"STO_CUDA_ENTRY STV_DEFAULT"
_Z18ConvertToGrayscalePKhPhjj:
.text._Z18ConvertToGrayscalePKhPhjj:
[----:B------:R-:W-:Y:S01]  /*0000*/  LDC R1, c[0x0][0x37c] ;  /* 0x0000df00ff017b82 */ /* 0x000fe20000000800 */
[----:B------:R-:W0:Y:S01]  /*0010*/  S2R R0, SR_CTAID.Y ;  /* 0x0000000000007919 */ /* 0x000e220000002600 */
[----:B------:R-:W0:Y:S01]  /*0020*/  LDCU UR4, c[0x0][0x364] ;  /* 0x00006c80ff0477ac */ /* 0x000e220008000800 */
[----:B------:R-:W0:Y:S01]  /*0030*/  S2R R3, SR_TID.Y ;  /* 0x0000000000037919 */ /* 0x000e220000002200 */
[----:B------:R-:W1:Y:S01]  /*0040*/  LDCU UR5, c[0x0][0x360] ;  /* 0x00006c00ff0577ac */ /* 0x000e620008000800 */
[----:B------:R-:W1:Y:S01]  /*0050*/  S2R R2, SR_CTAID.X ;  /* 0x0000000000027919 */ /* 0x000e620000002500 */
[----:B------:R-:W2:Y:S01]  /*0060*/  LDCU.64 UR6, c[0x0][0x390] ;  /* 0x00007200ff0677ac */ /* 0x000ea20008000a00 */
[----:B------:R-:W1:Y:S01]  /*0070*/  S2R R5, SR_TID.X ;  /* 0x0000000000057919 */ /* 0x000e620000002100 */
[----:B0-----:R-:W-:-:S05]  /*0080*/  IMAD R0, R0, UR4, R3 ;  /* 0x0000000400007c24 */ /* 0x001fca000f8e0203 */
[----:B--2---:R-:W-:Y:S01]  /*0090*/  ISETP.GE.U32.AND P0, PT, R0, UR7, PT ;  /* 0x0000000700007c0c */ /* 0x004fe2000bf06070 */
[----:B-1----:R-:W-:-:S05]  /*00a0*/  IMAD R3, R2, UR5, R5 ;  /* 0x0000000502037c24 */ /* 0x002fca000f8e0205 */
[----:B------:R-:W-:-:S13]  /*00b0*/  ISETP.GE.U32.OR P0, PT, R3, UR6, P0 ;  /* 0x0000000603007c0c */ /* 0x000fda0008706470 */
[----:B------:R-:W-:Y:S05]  /*00c0*/  @P0 EXIT ;  /* 0x000000000000094d */ /* 0x000fea0003800000 */
[----:B------:R-:W0:Y:S01]  /*00d0*/  LDCU.128 UR8, c[0x0][0x380] ;  /* 0x00007000ff0877ac */ /* 0x000e220008000c00 */
[----:B------:R-:W-:Y:S01]  /*00e0*/  IMAD R0, R0, UR6, R3 ;  /* 0x0000000600007c24 */ /* 0x000fe2000f8e0203 */
[----:B------:R-:W1:Y:S04]  /*00f0*/  LDCU.64 UR4, c[0x0][0x358] ;  /* 0x00006b00ff0477ac */ /* 0x000e680008000a00 */
[----:B0-----:R-:W-:-:S05]  /*0100*/  LEA R2, P0, R0, UR8, 0x2 ;  /* 0x0000000800027c11 */ /* 0x001fca000f8010ff */
[----:B------:R-:W-:-:S05]  /*0110*/  IMAD.X R3, RZ, RZ, UR9, P0 ;  /* 0x00000009ff037e24 */ /* 0x000fca00080e06ff */
[----:B-1----:R-:W2:Y:S04]  /*0120*/  LDG.E.U8 R11, desc[UR4][R2.64+0x1] ;  /* 0x00000104020b7981 */ /* 0x002ea8000c1e1100 */
[----:B------:R-:W3:Y:S04]  /*0130*/  LDG.E.U8 R10, desc[UR4][R2.64] ;  /* 0x00000004020a7981 */ /* 0x000ee8000c1e1100 */
[----:B------:R0:W4:Y:S01]  /*0140*/  LDG.E.U8 R8, desc[UR4][R2.64+0x2] ;  /* 0x0000020402087981 */ /* 0x000122000c1e1100 */
[----:B------:R-:W-:Y:S01]  /*0150*/  UMOV UR8, 0x70a3d70a ;  /* 0x70a3d70a00087882 */ /* 0x000fe20000000000 */
[----:B------:R-:W-:Y:S01]  /*0160*/  UMOV UR9, 0x3fe70a3d ;  /* 0x3fe70a3d00097882 */ /* 0x000fe20000000000 */
[----:B0-----:R-:W-:-:S04]  /*0170*/  IADD3 R2, P0, PT, R0, UR10, RZ ;  /* 0x0000000a00027c10 */ /* 0x001fc8000ff1e0ff */
[----:B------:R-:W-:Y:S01]  /*0180*/  IADD3.X R3, PT, PT, RZ, UR11, RZ, P0, !PT ;  /* 0x0000000bff037c10 */ /* 0x000fe200087fe4ff */
[----:B--2---:R-:W0:Y:S08]  /*0190*/  I2F.F64.U16 R6, R11 ;  /* 0x0000000b00067312 */ /* 0x004e300000101800 */
[----:B---3--:R-:W1:Y:S01]  /*01a0*/  I2F.F64.U16 R4, R10 ;  /* 0x0000000a00047312 */ /* 0x008e620000101800 */
[----:B0-----:R-:W-:-:S07]  /*01b0*/  DMUL R6, R6, UR8 ;  /* 0x0000000806067c28 */ /* 0x001fce0008000000 */
[----:B----4-:R-:W0:Y:S01]  /*01c0*/  I2F.F64.U16 R8, R8 ;  /* 0x0000000800087312 */ /* 0x010e220000101800 */
[----:B------:R-:W-:Y:S01]  /*01d0*/  UMOV UR8, 0xae147ae1 ;  /* 0xae147ae100087882 */ /* 0x000fe20000000000 */
[----:B------:R-:W-:Y:S02]  /*01e0*/  UMOV UR9, 0x3fcae147 ;  /* 0x3fcae14700097882 */ /* 0x000fe40000000000 */
[----:B-1----:R-:W-:Y:S01]  /*01f0*/  DFMA R4, R4, UR8, R6 ;  /* 0x0000000804047c2b */ /* 0x002fe20008000006 */
[----:B------:R-:W-:Y:S01]  /*0200*/  UMOV UR8, 0x1eb851ec ;  /* 0x1eb851ec00087882 */ /* 0x000fe20000000000 */
[----:B------:R-:W-:-:S06]  /*0210*/  UMOV UR9, 0x3fb1eb85 ;  /* 0x3fb1eb8500097882 */ /* 0x000fcc0000000000 */
[----:B0-----:R-:W-:-:S10]  /*0220*/  DFMA R4, R8, UR8, R4 ;  /* 0x0000000808047c2b */ /* 0x001fd40008000004 */
[----:B------:R-:W0:Y:S02]  /*0230*/  F2I.U32.F64.TRUNC R5, R4 ;  /* 0x0000000400057311 */ /* 0x000e24000030d000 */
[----:B0-----:R-:W-:Y:S01]  /*0240*/  STG.E.U8 desc[UR4][R2.64], R5 ;  /* 0x0000000502007986 */ /* 0x001fe2000c101104 */
[----:B------:R-:W-:Y:S05]  /*0250*/  EXIT ;  /* 0x000000000000794d */ /* 0x000fea0003800000 */
.L_x_0:
[----:B------:R-:W-:-:S00]  /*0260*/  BRA `(.L_x_0) ;  /* 0xfffffffc00fc7947 */ /* 0x000fc0000383ffff */
[----:B------:R-:W-:-:S00]  /*0270*/  NOP ;  /* 0x0000000000007918 */ /* 0x000fc00000000000 */
        /* <DEDUP_REMOVED lines=8> */
.L_x_1:


//--------------------- .nv.shared.reserved.0     --------------------------
	.section	.nv.shared.reserved.0,"aw",@nobits
	.weak		__nv_reservedSMEM_offset_0_alias
	.size		__nv_reservedSMEM_offset_0_alias, 0, 64
	.other		__nv_reservedSMEM_offset_0_alias,@"STO_CUDA_RESERVED_SHARED STV_DEFAULT"
__nv_reservedSMEM_offset_0_alias:
	.zero		0
	.zero		64


//--------------------- .nv.constant0._Z18ConvertToGrayscalePKhPhjj --------------------------
	.section	.nv.constant0._Z18ConvertToGrayscalePKhPhjj,"a",@progbits
	.sectionflags	@""
	.align	4
.nv.constant0._Z18ConvertToGrayscalePKhPhjj:
	.zero		920


//--------------------- SYMBOLS --------------------------

	.type		.nv.reservedSmem.offset0,@object
	.size		.nv.reservedSmem.offset0,0x4
